//
// Generated by NVIDIA NVVM Compiler
//
// Compiler Build ID: CL-36424714
// Cuda compilation tools, release 13.0, V13.0.88
// Based on NVVM 20.0.0
//

.version 9.0
.target sm_100
.address_size 64

	// .globl	_Z12sieve_kernelPbi

.visible .entry _Z12sieve_kernelPbi(
	.param .u64 .ptr .align 1 _Z12sieve_kernelPbi_param_0,
	.param .u32 _Z12sieve_kernelPbi_param_1
)
{
	.reg .pred 	%p<9>;
	.reg .b16 	%rs<3>;
	.reg .b32 	%r<34>;
	.reg .b64 	%rd<17>;

	ld.param.u64 	%rd5, [_Z12sieve_kernelPbi_param_0];
	ld.param.u32 	%r12, [_Z12sieve_kernelPbi_param_1];
	cvta.to.global.u64 	%rd1, %rd5;
	mov.u32 	%r13, %ctaid.x;
	mov.u32 	%r14, %ntid.x;
	mov.u32 	%r15, %tid.x;
	mad.lo.s32 	%r1, %r13, %r14, %r15;
	setp.lt.s32 	%p1, %r1, 2;
	mul.lo.s32 	%r32, %r1, %r1;
	max.s32 	%r16, %r1, %r32;
	setp.gt.s32 	%p2, %r16, %r12;
	or.pred  	%p3, %p2, %p1;
	@%p3 bra 	$L__BB0_6;
	add.s32 	%r17, %r1, %r32;
	add.s32 	%r18, %r12, 1;
	max.s32 	%r19, %r17, %r18;
	setp.lt.s32 	%p4, %r17, %r18;
	selp.u32 	%r20, 1, 0, %p4;
	add.s32 	%r21, %r17, %r20;
	sub.s32 	%r22, %r19, %r21;
	div.u32 	%r23, %r22, %r1;
	add.s32 	%r3, %r23, %r20;
	and.b32  	%r24, %r3, 3;
	setp.eq.s32 	%p5, %r24, 3;
	@%p5 bra 	$L__BB0_4;
	cvt.u64.u32 	%rd6, %r32;
	add.s64 	%rd16, %rd1, %rd6;
	add.s32 	%r25, %r3, 1;
	and.b32  	%r26, %r25, 3;
	neg.s32 	%r30, %r26;
	cvt.u64.u32 	%rd7, %r1;
$L__BB0_3:
	.pragma "nounroll";
	mov.b16 	%rs1, 0;
	st.global.u8 	[%rd16], %rs1;
	add.s32 	%r32, %r32, %r1;
	add.s64 	%rd16, %rd16, %rd7;
	add.s32 	%r30, %r30, 1;
	setp.ne.s32 	%p6, %r30, 0;
	@%p6 bra 	$L__BB0_3;
$L__BB0_4:
	setp.lt.u32 	%p7, %r3, 3;
	@%p7 bra 	$L__BB0_6;
$L__BB0_5:
	cvt.u64.u32 	%rd8, %r32;
	add.s64 	%rd9, %rd1, %rd8;
	mov.b16 	%rs2, 0;
	st.global.u8 	[%rd9], %rs2;
	add.s32 	%r27, %r32, %r1;
	cvt.u64.u32 	%rd10, %r27;
	add.s64 	%rd11, %rd1, %rd10;
	st.global.u8 	[%rd11], %rs2;
	add.s32 	%r28, %r27, %r1;
	cvt.u64.u32 	%rd12, %r28;
	add.s64 	%rd13, %rd1, %rd12;
	st.global.u8 	[%rd13], %rs2;
	add.s32 	%r29, %r28, %r1;
	cvt.u64.u32 	%rd14, %r29;
	add.s64 	%rd15, %rd1, %rd14;
	st.global.u8 	[%rd15], %rs2;
	add.s32 	%r32, %r29, %r1;
	setp.le.s32 	%p8, %r32, %r12;
	@%p8 bra 	$L__BB0_5;
$L__BB0_6:
	ret;

}


// ===== COMPILED SASS (sm_100) =====

	.target	sm_100

	.elftype	@"ET_EXEC"


//--------------------- .note.nv.tkinfo           --------------------------
	.section	.note.nv.tkinfo,"",@"SHT_NOTE"
	.sectionflags	@"SHF_NOTE_NV_TKINFO"
	.tkinfo
        /*0018*/ 	.word	0x00000002
        /*0030*/ 	.string	""
        /*0030*/ 	.string	"ptxas"
        /*0030*/ 	.string	"Cuda compilation tools, release 13.0, V13.0.88"
        /*0030*/ 	.string	"Build cuda_13.0.r13.0/compiler.36424714_0"
        /*0030*/ 	.string	"-arch sm_100 -m 64 "



//--------------------- .note.nv.cuinfo           --------------------------
	.section	.note.nv.cuinfo,"",@"SHT_NOTE"
	.sectionflags	@"SHF_NOTE_NV_CUINFO"
        /*0018*/ 	.short	0x0002
        /*001a*/ 	.short	0x0064
        /*001c*/ 	.short	0x0082
	.zero		2


//--------------------- .nv.info                  --------------------------
	.section	.nv.info,"",@"SHT_CUDA_INFO"
	.align	4


	//----- nvinfo : EIATTR_REGCOUNT
	.align		4
        /*0000*/ 	.byte	0x04, 0x2f
        /*0002*/ 	.short	(.L_1 - .L_0)
	.align		4
.L_0:
        /*0004*/ 	.word	index@(_Z12sieve_kernelPbi)
        /*0008*/ 	.word	0x0000000e


	//----- nvinfo : EIATTR_FRAME_SIZE
	.align		4
.L_1:
        /*000c*/ 	.byte	0x04, 0x11
        /*000e*/ 	.short	(.L_3 - .L_2)
	.align		4
.L_2:
        /*0010*/ 	.word	index@(_Z12sieve_kernelPbi)
        /*0014*/ 	.word	0x00000000


	//----- nvinfo : EIATTR_MIN_STACK_SIZE
	.align		4
.L_3:
        /*0018*/ 	.byte	0x04, 0x12
        /*001a*/ 	.short	(.L_5 - .L_4)
	.align		4
.L_4:
        /*001c*/ 	.word	index@(_Z12sieve_kernelPbi)
        /*0020*/ 	.word	0x00000000
.L_5:


//--------------------- .nv.compat                --------------------------
	.section	.nv.compat,"",@"SHT_CUDA_COMPAT_INFO"
	.align	4
        /*0000*/ 	.byte	0x02, 0x09, 0x00, 0x00, 0x02, 0x02, 0x01, 0x00, 0x02, 0x05, 0x05, 0x00, 0x03, 0x07, 0x01, 0x01
        /*0010*/ 	.byte	0x02, 0x03, 0x00, 0x00, 0x02, 0x06, 0x01, 0x00, 0x04, 0x0b, 0x08, 0x00, 0x09, 0x00, 0x00, 0x00
        /*0020*/ 	.byte	0x00, 0x00, 0x00, 0x00


//--------------------- .nv.info._Z12sieve_kernelPbi --------------------------
	.section	.nv.info._Z12sieve_kernelPbi,"",@"SHT_CUDA_INFO"
	.sectionflags	@""
	.align	4


	//----- nvinfo : EIATTR_CUDA_API_VERSION
	.align		4
        /*0000*/ 	.byte	0x04, 0x37
        /*0002*/ 	.short	(.L_7 - .L_6)
.L_6:
        /*0004*/ 	.word	0x00000082


	//----- nvinfo : EIATTR_KPARAM_INFO
	.align		4
.L_7:
        /*0008*/ 	.byte	0x04, 0x17
        /*000a*/ 	.short	(.L_9 - .L_8)
.L_8:
        /*000c*/ 	.word	0x00000000
        /*0010*/ 	.short	0x0001
        /*0012*/ 	.short	0x0008
        /*0014*/ 	.byte	0x00, 0xf0, 0x11, 0x00


	//----- nvinfo : EIATTR_KPARAM_INFO
	.align		4
.L_9:
        /*0018*/ 	.byte	0x04, 0x17
        /*001a*/ 	.short	(.L_11 - .L_10)
.L_10:
        /*001c*/ 	.word	0x00000000
        /*0020*/ 	.short	0x0000
        /*0022*/ 	.short	0x0000
        /*0024*/ 	.byte	0x00, 0xf5, 0x21, 0x00


	//----- nvinfo : EIATTR_SPARSE_MMA_MASK
	.align		4
.L_11:
        /*0028*/ 	.byte	0x03, 0x50
        /*002a*/ 	.short	0x0000


	//----- nvinfo : EIATTR_MAXREG_COUNT
	.align		4
        /*002c*/ 	.byte	0x03, 0x1b
        /*002e*/ 	.short	0x00ff


	//----- nvinfo : EIATTR_MERCURY_ISA_VERSION
	.align		4
        /*0030*/ 	.byte	0x03, 0x5f
        /*0032*/ 	.short	0x0101


	//----- nvinfo : EIATTR_VRC_CTA_INIT_COUNT
	.align		4
        /*0034*/ 	.byte	0x02, 0x4a
	.zero		1
	.zero		1


	//----- nvinfo : EIATTR_EXIT_INSTR_OFFSETS
	.align		4
        /*0038*/ 	.byte	0x04, 0x1c
        /*003a*/ 	.short	(.L_13 - .L_12)


	//   ....[0]....
.L_12:
        /*003c*/ 	.word	0x000000a0


	//   ....[1]....
        /*0040*/ 	.word	0x000003b0


	//   ....[2]....
        /*0044*/ 	.word	0x000004e0


	//----- nvinfo : EIATTR_CRS_STACK_SIZE
	.align		4
.L_13:
        /*0048*/ 	.byte	0x04, 0x1e
        /*004a*/ 	.short	(.L_15 - .L_14)
.L_14:
        /*004c*/ 	.word	0x00000000


	//----- nvinfo : EIATTR_CBANK_PARAM_SIZE
	.align		4
.L_15:
        /*0050*/ 	.byte	0x03, 0x19
        /*0052*/ 	.short	0x000c


	//----- nvinfo : EIATTR_PARAM_CBANK
	.align		4
        /*0054*/ 	.byte	0x04, 0x0a
        /*0056*/ 	.short	(.L_17 - .L_16)
	.align		4
.L_16:
        /*0058*/ 	.word	index@(.nv.constant0._Z12sieve_kernelPbi)
        /*005c*/ 	.short	0x0380
        /*005e*/ 	.short	0x000c


	//----- nvinfo : EIATTR_SW_WAR
	.align		4
.L_17:
        /*0060*/ 	.byte	0x04, 0x36
        /*0062*/ 	.short	(.L_19 - .L_18)
.L_18:
        /*0064*/ 	.word	0x00000008
.L_19:


//--------------------- .nv.callgraph             --------------------------
	.section	.nv.callgraph,"",@"SHT_CUDA_CALLGRAPH"
	.align	4
	.sectionentsize	8
	.align		4
        /*0000*/ 	.word	0x00000000
	.align		4
        /*0004*/ 	.word	0xffffffff
	.align		4
        /*0008*/ 	.word	0x00000000
	.align		4
        /*000c*/ 	.word	0xfffffffe
	.align		4
        /*0010*/ 	.word	0x00000000
	.align		4
        /*0014*/ 	.word	0xfffffffd
	.align		4
        /*0018*/ 	.word	0x00000000
	.align		4
        /*001c*/ 	.word	0xfffffffc


//--------------------- .text._Z12sieve_kernelPbi --------------------------
	.section	.text._Z12sieve_kernelPbi,"ax",@progbits
	.align	128
        .global         _Z12sieve_kernelPbi
        .type           _Z12sieve_kernelPbi,@function
        .size           _Z12sieve_kernelPbi,(.L_x_5 - _Z12sieve_kernelPbi)
        .other          _Z12sieve_kernelPbi,@"STO_CUDA_ENTRY STV_DEFAULT"
_Z12sieve_kernelPbi:
.text._Z12sieve_kernelPbi:
[----:B------:R-:W-:Y:S01]  /*0000*/  LDC R1, c[0x0][0x37c] ;  /* 0x0000df00ff017b82 */ /* 0x000fe20000000800 */
[----:B------:R-:W0:Y:S07]  /*0010*/  S2R R3, SR_TID.X ;  /* 0x0000000000037919 */ /* 0x000e2e0000002100 */
[----:B------:R-:W0:Y:S01]  /*0020*/  S2UR UR4, SR_CTAID.X ;  /* 0x00000000000479c3 */ /* 0x000e220000002500 */
[----:B------:R-:W1:Y:S07]  /*0030*/  LDCU UR6, c[0x0][0x388] ;  /* 0x00007100ff0677ac */ /* 0x000e6e0008000800 */
[----:B------:R-:W0:Y:S02]  /*0040*/  LDC R0, c[0x0][0x360] ;  /* 0x0000d800ff007b82 */ /* 0x000e240000000800 */
[----:B0-----:R-:W-:-:S04]  /*0050*/  IMAD R0, R0, UR4, R3 ;  /* 0x0000000400007c24 */ /* 0x001fc8000f8e0203 */
[C---:B------:R-:W-:Y:S01]  /*0060*/  IMAD R5, R0.reuse, R0, RZ ;  /* 0x0000000000057224 */ /* 0x040fe200078e02ff */
[----:B------:R-:W-:-:S04]  /*0070*/  ISETP.GE.AND P0, PT, R0, 0x2, PT ;  /* 0x000000020000780c */ /* 0x000fc80003f06270 */
[----:B------:R-:W-:-:S04]  /*0080*/  VIMNMX R2, PT, PT, R0, R5, !PT ;  /* 0x0000000500027248 */ /* 0x000fc80007fe0100 */
[----:B-1----:R-:W-:-:S13]  /*0090*/  ISETP.GT.OR P0, PT, R2, UR6, !P0 ;  /* 0x0000000602007c0c */ /* 0x002fda000c704670 */
[----:B------:R-:W-:Y:S05]  /*00a0*/  @P0 EXIT ;  /* 0x000000000000094d */ /* 0x000fea0003800000 */
[----:B------:R-:W0:Y:S01]  /*00b0*/  I2F.U32.RP R6, R0 ;  /* 0x0000000000067306 */ /* 0x000e220000209000 */
[----:B------:R-:W-:Y:S01]  /*00c0*/  UIADD3 UR4, UPT, UPT, UR6, 0x1, URZ ;  /* 0x0000000106047890 */ /* 0x000fe2000fffe0ff */
[C---:B------:R-:W-:Y:S01]  /*00d0*/  IMAD.IADD R4, R0.reuse, 0x1, R5 ;  /* 0x0000000100047824 */ /* 0x040fe200078e0205 */
[----:B------:R-:W-:Y:S01]  /*00e0*/  ISETP.NE.U32.AND P2, PT, R0, RZ, PT ;  /* 0x000000ff0000720c */ /* 0x000fe20003f45070 */
[----:B------:R-:W-:Y:S01]  /*00f0*/  IMAD.MOV R9, RZ, RZ, -R0 ;  /* 0x000000ffff097224 */ /* 0x000fe200078e0a00 */
[----:B------:R-:W1:Y:S01]  /*0100*/  LDCU.64 UR10, c[0x0][0x380] ;  /* 0x00007000ff0a77ac */ /* 0x000e620008000a00 */
[----:B------:R-:W-:Y:S01]  /*0110*/  BSSY.RECONVERGENT B0, `(.L_x_0) ;  /* 0x0000029000007945 */ /* 0x000fe20003800200 */
[C---:B------:R-:W-:Y:S02]  /*0120*/  ISETP.GE.AND P0, PT, R4.reuse, UR4, PT ;  /* 0x0000000404007c0c */ /* 0x040fe4000bf06270 */
[----:B------:R-:W-:-:S03]  /*0130*/  VIMNMX R7, PT, PT, R4, UR4, !PT ;  /* 0x0000000404077c48 */ /* 0x000fc6000ffe0100 */
[----:B------:R-:W2:Y:S01]  /*0140*/  LDCU.64 UR4, c[0x0][0x358] ;  /* 0x00006b00ff0477ac */ /* 0x000ea20008000a00 */
[----:B0-----:R-:W0:Y:S02]  /*0150*/  MUFU.RCP R6, R6 ;  /* 0x0000000600067308 */ /* 0x001e240000001000 */
[----:B0-----:R-:W-:Y:S01]  /*0160*/  VIADD R2, R6, 0xffffffe ;  /* 0x0ffffffe06027836 */ /* 0x001fe20000000000 */
[----:B------:R-:W-:-:S05]  /*0170*/  SEL R6, RZ, 0x1, P0 ;  /* 0x00000001ff067807 */ /* 0x000fca0000000000 */
[----:B------:R0:W3:Y:S01]  /*0180*/  F2I.FTZ.U32.TRUNC.NTZ R3, R2 ;  /* 0x0000000200037305 */ /* 0x0000e2000021f000 */
[----:B------:R-:W-:Y:S01]  /*0190*/  IADD3 R7, PT, PT, R7, -R4, -R6 ;  /* 0x8000000407077210 */ /* 0x000fe20007ffe806 */
[----:B0-----:R-:W-:Y:S02]  /*01a0*/  IMAD.MOV.U32 R2, RZ, RZ, RZ ;  /* 0x000000ffff027224 */ /* 0x001fe400078e00ff */
[----:B---3--:R-:W-:-:S04]  /*01b0*/  IMAD R9, R9, R3, RZ ;  /* 0x0000000309097224 */ /* 0x008fc800078e02ff */
[----:B------:R-:W-:-:S06]  /*01c0*/  IMAD.HI.U32 R2, R3, R9, R2 ;  /* 0x0000000903027227 */ /* 0x000fcc00078e0002 */
[----:B------:R-:W-:-:S04]  /*01d0*/  IMAD.HI.U32 R3, R2, R7, RZ ;  /* 0x0000000702037227 */ /* 0x000fc800078e00ff */
[----:B------:R-:W-:-:S04]  /*01e0*/  IMAD.MOV R2, RZ, RZ, -R3 ;  /* 0x000000ffff027224 */ /* 0x000fc800078e0a03 */
[----:B------:R-:W-:-:S05]  /*01f0*/  IMAD R7, R0, R2, R7 ;  /* 0x0000000200077224 */ /* 0x000fca00078e0207 */
[----:B------:R-:W-:-:S13]  /*0200*/  ISETP.GE.U32.AND P0, PT, R7, R0, PT ;  /* 0x000000000700720c */ /* 0x000fda0003f06070 */
[----:B------:R-:W-:Y:S01]  /*0210*/  @P0 IADD3 R7, PT, PT, -R0, R7, RZ ;  /* 0x0000000700070210 */ /* 0x000fe20007ffe1ff */
[----:B------:R-:W-:-:S03]  /*0220*/  @P0 VIADD R3, R3, 0x1 ;  /* 0x0000000103030836 */ /* 0x000fc60000000000 */
[----:B------:R-:W-:-:S13]  /*0230*/  ISETP.GE.U32.AND P1, PT, R7, R0, PT ;  /* 0x000000000700720c */ /* 0x000fda0003f26070 */
[----:B------:R-:W-:Y:S01]  /*0240*/  @P1 VIADD R3, R3, 0x1 ;  /* 0x0000000103031836 */ /* 0x000fe20000000000 */
[----:B------:R-:W-:-:S05]  /*0250*/  @!P2 LOP3.LUT R3, RZ, R0, RZ, 0x33, !PT ;  /* 0x00000000ff03a212 */ /* 0x000fca00078e33ff */
[----:B------:R-:W-:-:S05]  /*0260*/  IMAD.IADD R2, R6, 0x1, R3 ;  /* 0x0000000106027824 */ /* 0x000fca00078e0203 */
[C---:B------:R-:W-:Y:S02]  /*0270*/  LOP3.LUT R3, R2.reuse, 0x3, RZ, 0xc0, !PT ;  /* 0x0000000302037812 */ /* 0x040fe400078ec0ff */
[----:B------:R-:W-:Y:S02]  /*0280*/  ISETP.GE.U32.AND P0, PT, R2, 0x3, PT ;  /* 0x000000030200780c */ /* 0x000fe40003f06070 */
[----:B------:R-:W-:-:S13]  /*0290*/  ISETP.NE.AND P1, PT, R3, 0x3, PT ;  /* 0x000000030300780c */ /* 0x000fda0003f25270 */
[----:B-12---:R-:W-:Y:S05]  /*02a0*/  @!P1 BRA `(.L_x_1) ;  /* 0x00000000003c9947 */ /* 0x006fea0003800000 */
[----:B------:R-:W0:Y:S01]  /*02b0*/  LDCU.64 UR8, c[0x0][0x380] ;  /* 0x00007000ff0877ac */ /* 0x000e220008000a00 */
[----:B------:R-:W-:-:S05]  /*02c0*/  VIADD R2, R2, 0x1 ;  /* 0x0000000102027836 */ /* 0x000fca0000000000 */
[----:B------:R-:W-:-:S05]  /*02d0*/  LOP3.LUT R2, R2, 0x3, RZ, 0xc0, !PT ;  /* 0x0000000302027812 */ /* 0x000fca00078ec0ff */
[----:B------:R-:W-:Y:S01]  /*02e0*/  IMAD.MOV R4, RZ, RZ, -R2 ;  /* 0x000000ffff047224 */ /* 0x000fe200078e0a02 */
[----:B0-----:R-:W-:-:S04]  /*02f0*/  IADD3 R7, P1, PT, R5, UR8, RZ ;  /* 0x0000000805077c10 */ /* 0x001fc8000ff3e0ff */
[----:B------:R-:W-:-:S09]  /*0300*/  IADD3.X R6, PT, PT, RZ, UR9, RZ, P1, !PT ;  /* 0x00000009ff067c10 */ /* 0x000fd20008ffe4ff */
.L_x_2:
[----:B------:R-:W-:Y:S01]  /*0310*/  IMAD.MOV.U32 R2, RZ, RZ, R7 ;  /* 0x000000ffff027224 */ /* 0x000fe200078e0007 */
[----:B------:R-:W-:Y:S01]  /*0320*/  IADD3 R4, PT, PT, R4, 0x1, RZ ;  /* 0x0000000104047810 */ /* 0x000fe20007ffe0ff */
[--C-:B------:R-:W-:Y:S01]  /*0330*/  IMAD.MOV.U32 R3, RZ, RZ, R6.reuse ;  /* 0x000000ffff037224 */ /* 0x100fe200078e0006 */
[C---:B------:R-:W-:Y:S01]  /*0340*/  IADD3 R7, P2, PT, R0.reuse, R7, RZ ;  /* 0x0000000700077210 */ /* 0x040fe20007f5e0ff */
[----:B------:R-:W-:Y:S01]  /*0350*/  IMAD.IADD R5, R0, 0x1, R5 ;  /* 0x0000000100057824 */ /* 0x000fe200078e0205 */
[----:B------:R-:W-:Y:S02]  /*0360*/  ISETP.NE.AND P1, PT, R4, RZ, PT ;  /* 0x000000ff0400720c */ /* 0x000fe40003f25270 */
[----:B------:R0:W-:Y:S01]  /*0370*/  STG.E.U8 desc[UR4][R2.64], RZ ;  /* 0x000000ff02007986 */ /* 0x0001e2000c101104 */
[----:B------:R-:W-:-:S10]  /*0380*/  IMAD.X R6, RZ, RZ, R6, P2 ;  /* 0x000000ffff067224 */ /* 0x000fd400010e0606 */
[----:B0-----:R-:W-:Y:S05]  /*0390*/  @P1 BRA `(.L_x_2) ;  /* 0xfffffffc00dc1947 */ /* 0x001fea000383ffff */
.L_x_1:
[----:B------:R-:W-:Y:S05]  /*03a0*/  BSYNC.RECONVERGENT B0 ;  /* 0x0000000000007941 */ /* 0x000fea0003800200 */
.L_x_0:
[----:B------:R-:W-:Y:S05]  /*03b0*/  @!P0 EXIT ;  /* 0x000000000000894d */ /* 0x000fea0003800000 */
.L_x_3:
[----:B------:R-:W-:Y:S01]  /*03c0*/  IMAD.IADD R3, R0, 0x1, R5 ;  /* 0x0000000100037824 */ /* 0x000fe200078e0205 */
[----:B------:R-:W-:-:S04]  /*03d0*/  IADD3 R2, P0, PT, R5, UR10, RZ ;  /* 0x0000000a05027c10 */ /* 0x000fc8000ff1e0ff */
[C---:B------:R-:W-:Y:S02]  /*03e0*/  IADD3 R7, PT, PT, R0.reuse, R3, RZ ;  /* 0x0000000300077210 */ /* 0x040fe40007ffe0ff */
[----:B------:R-:W-:Y:S01]  /*03f0*/  IADD3 R4, P1, PT, R3, UR10, RZ ;  /* 0x0000000a03047c10 */ /* 0x000fe2000ff3e0ff */
[----:B------:R-:W-:Y:S01]  /*0400*/  IMAD.X R3, RZ, RZ, UR11, P0 ;  /* 0x0000000bff037e24 */ /* 0x000fe200080e06ff */
[----:B------:R-:W-:Y:S01]  /*0410*/  IADD3 R6, P0, PT, R7, UR10, RZ ;  /* 0x0000000a07067c10 */ /* 0x000fe2000ff1e0ff */
[----:B------:R-:W-:Y:S02]  /*0420*/  IMAD.IADD R11, R0, 0x1, R7 ;  /* 0x00000001000b7824 */ /* 0x000fe400078e0207 */
[----:B------:R-:W-:Y:S01]  /*0430*/  IMAD.X R5, RZ, RZ, UR11, P1 ;  /* 0x0000000bff057e24 */ /* 0x000fe200088e06ff */
[----:B------:R-:W-:Y:S01]  /*0440*/  IADD3.X R7, PT, PT, RZ, UR11, RZ, P0, !PT ;  /* 0x0000000bff077c10 */ /* 0x000fe200087fe4ff */
[----:B------:R-:W-:Y:S01]  /*0450*/  STG.E.U8 desc[UR4][R2.64], RZ ;  /* 0x000000ff02007986 */ /* 0x000fe2000c101104 */
[----:B------:R-:W-:-:S03]  /*0460*/  IADD3 R8, P1, PT, R11, UR10, RZ ;  /* 0x0000000a0b087c10 */ /* 0x000fc6000ff3e0ff */
[----:B------:R0:W-:Y:S02]  /*0470*/  STG.E.U8 desc[UR4][R4.64], RZ ;  /* 0x000000ff04007986 */ /* 0x0001e4000c101104 */
[----:B------:R-:W-:Y:S02]  /*0480*/  IMAD.X R9, RZ, RZ, UR11, P1 ;  /* 0x0000000bff097e24 */ /* 0x000fe400088e06ff */
[----:B------:R1:W-:Y:S04]  /*0490*/  STG.E.U8 desc[UR4][R6.64], RZ ;  /* 0x000000ff06007986 */ /* 0x0003e8000c101104 */
[----:B------:R1:W-:Y:S01]  /*04a0*/  STG.E.U8 desc[UR4][R8.64], RZ ;  /* 0x000000ff08007986 */ /* 0x0003e2000c101104 */
[----:B0-----:R-:W-:-:S05]  /*04b0*/  IMAD.IADD R5, R0, 0x1, R11 ;  /* 0x0000000100057824 */ /* 0x001fca00078e020b */
[----:B------:R-:W-:-:S13]  /*04c0*/  ISETP.GT.AND P0, PT, R5, UR6, PT ;  /* 0x0000000605007c0c */ /* 0x000fda000bf04270 */
[----:B-1----:R-:W-:Y:S05]  /*04d0*/  @!P0 BRA `(.L_x_3) ;  /* 0xfffffffc00b88947 */ /* 0x002fea000383ffff */
[----:B------:R-:W-:Y:S05]  /*04e0*/  EXIT ;  /* 0x000000000000794d */ /* 0x000fea0003800000 */
.L_x_4:
[----:B------:R-:W-:-:S00]  /*04f0*/  BRA `(.L_x_4) ;  /* 0xfffffffc00fc7947 */ /* 0x000fc0000383ffff */
[----:B------:R-:W-:-:S00]  /*0500*/  NOP ;  /* 0x0000000000007918 */ /* 0x000fc00000000000 */
[----:B------:R-:W-:-:S00]  /*0510*/  NOP ;  /* 0x0000000000007918 */ /* 0x000fc00000000000 */
[----:B------:R-:W-:-:S00]  /*0520*/  NOP ;  /* 0x0000000000007918 */ /* 0x000fc00000000000 */
[----:B------:R-:W-:-:S00]  /*0530*/  NOP ;  /* 0x0000000000007918 */ /* 0x000fc00000000000 */
[----:B------:R-:W-:-:S00]  /*0540*/  NOP ;  /* 0x0000000000007918 */ /* 0x000fc00000000000 */
[----:B------:R-:W-:-:S00]  /*0550*/  NOP ;  /* 0x0000000000007918 */ /* 0x000fc00000000000 */
[----:B------:R-:W-:-:S00]  /*0560*/  NOP ;  /* 0x0000000000007918 */ /* 0x000fc00000000000 */
[----:B------:R-:W-:-:S00]  /*0570*/  NOP ;  /* 0x0000000000007918 */ /* 0x000fc00000000000 */
.L_x_5:


//--------------------- .nv.shared.reserved.0     --------------------------
	.section	.nv.shared.reserved.0,"aw",@nobits
	.weak		__nv_reservedSMEM_offset_0_alias
	.size		__nv_reservedSMEM_offset_0_alias, 0, 64
	.other		__nv_reservedSMEM_offset_0_alias,@"STO_CUDA_RESERVED_SHARED STV_DEFAULT"
__nv_reservedSMEM_offset_0_alias:
	.zero		0
	.zero		64


//--------------------- .nv.constant0._Z12sieve_kernelPbi --------------------------
	.section	.nv.constant0._Z12sieve_kernelPbi,"a",@progbits
	.sectionflags	@""
	.align	4
.nv.constant0._Z12sieve_kernelPbi:
	.zero		908


//--------------------- SYMBOLS --------------------------

	.type		.nv.reservedSmem.offset0,@object
	.size		.nv.reservedSmem.offset0,0x4
